	.headerflags	@"EF_CUDA_TEXMODE_UNIFIED EF_CUDA_64BIT_ADDRESS EF_CUDA_ACCELERATORS EF_CUDA_SM90 EF_CUDA_VIRTUAL_SM(EF_CUDA_SM90)"
	.elftype	@"ET_EXEC"


//--------------------- .nv.info                  --------------------------
	.section	.nv.info,"",@"SHT_CUDA_INFO"
	.align	4


	//----- nvinfo : EIATTR_REGCOUNT
	.align		4
        /*0000*/ 	.byte	0x04, 0x2f
        /*0002*/ 	.short	(.L_3 - .L_2)
	.align		4
.L_2:
        /*0004*/ 	.word	index@(triton_poi_fused__native_batch_norm_legit_no_training_add_native_batch_norm_backward_relu_22)
        /*0008*/ 	.word	0x00000028


	//----- nvinfo : EIATTR_MIN_STACK_SIZE
	.align		4
.L_3:
        /*000c*/ 	.byte	0x04, 0x12
        /*000e*/ 	.short	(.L_5 - .L_4)
	.align		4
.L_4:
        /*0010*/ 	.word	index@(triton_poi_fused__native_batch_norm_legit_no_training_add_native_batch_norm_backward_relu_22)
        /*0014*/ 	.word	0x00000000


	//----- nvinfo : EIATTR_FRAME_SIZE
	.align		4
.L_5:
        /*0018*/ 	.byte	0x04, 0x11
        /*001a*/ 	.short	(.L_7 - .L_6)
	.align		4
.L_6:
        /*001c*/ 	.word	index@(triton_poi_fused__native_batch_norm_legit_no_training_add_native_batch_norm_backward_relu_22)
        /*0020*/ 	.word	0x00000000


	//----- nvinfo : EIATTR_MIN_STACK_SIZE
	.align		4
.L_7:
        /*0024*/ 	.byte	0x04, 0x12
        /*0026*/ 	.short	(.L_9 - .L_8)
	.align		4
.L_8:
        /*0028*/ 	.word	index@(triton_poi_fused__native_batch_norm_legit_no_training_add_native_batch_norm_backward_relu_22)
        /*002c*/ 	.word	0x00000000
.L_9:


//--------------------- .nv.info.triton_poi_fused__native_batch_norm_legit_no_training_add_native_batch_norm_backward_relu_22 --------------------------
	.section	.nv.info.triton_poi_fused__native_batch_norm_legit_no_training_add_native_batch_norm_backward_relu_22,"",@"SHT_CUDA_INFO"
	.sectionflags	@""
	.align	4


	//----- nvinfo : EIATTR_CUDA_API_VERSION
	.align		4
        /*0000*/ 	.byte	0x04, 0x37
        /*0002*/ 	.short	(.L_11 - .L_10)
.L_10:
        /*0004*/ 	.word	0x0000007c


	//----- nvinfo : EIATTR_KPARAM_INFO
	.align		4
.L_11:
        /*0008*/ 	.byte	0x04, 0x17
        /*000a*/ 	.short	(.L_13 - .L_12)
.L_12:
        /*000c*/ 	.word	0x00000000
        /*0010*/ 	.short	0x000a
        /*0012*/ 	.short	0x0050
        /*0014*/ 	.byte	0x00, 0xf0, 0x11, 0x00


	//----- nvinfo : EIATTR_KPARAM_INFO
	.align		4
.L_13:
        /*0018*/ 	.byte	0x04, 0x17
        /*001a*/ 	.short	(.L_15 - .L_14)
.L_14:
        /*001c*/ 	.word	0x00000000
        /*0020*/ 	.short	0x0009
        /*0022*/ 	.short	0x0048
        /*0024*/ 	.byte	0x00, 0xf4, 0x21, 0x00


	//----- nvinfo : EIATTR_KPARAM_INFO
	.align		4
.L_15:
        /*0028*/ 	.byte	0x04, 0x17
        /*002a*/ 	.short	(.L_17 - .L_16)
.L_16:
        /*002c*/ 	.word	0x00000000
        /*0030*/ 	.short	0x0008
        /*0032*/ 	.short	0x0040
        /*0034*/ 	.byte	0x00, 0xf4, 0x21, 0x00


	//----- nvinfo : EIATTR_KPARAM_INFO
	.align		4
.L_17:
        /*0038*/ 	.byte	0x04, 0x17
        /*003a*/ 	.short	(.L_19 - .L_18)
.L_18:
        /*003c*/ 	.word	0x00000000
        /*0040*/ 	.short	0x0007
        /*0042*/ 	.short	0x0038
        /*0044*/ 	.byte	0x00, 0xf4, 0x21, 0x00


	//----- nvinfo : EIATTR_KPARAM_INFO
	.align		4
.L_19:
        /*0048*/ 	.byte	0x04, 0x17
        /*004a*/ 	.short	(.L_21 - .L_20)
.L_20:
        /*004c*/ 	.word	0x00000000
        /*0050*/ 	.short	0x0006
        /*0052*/ 	.short	0x0030
        /*0054*/ 	.byte	0x00, 0xf4, 0x21, 0x00


	//----- nvinfo : EIATTR_KPARAM_INFO
	.align		4
.L_21:
        /*0058*/ 	.byte	0x04, 0x17
        /*005a*/ 	.short	(.L_23 - .L_22)
.L_22:
        /*005c*/ 	.word	0x00000000
        /*0060*/ 	.short	0x0005
        /*0062*/ 	.short	0x0028
        /*0064*/ 	.byte	0x00, 0xf4, 0x21, 0x00


	//----- nvinfo : EIATTR_KPARAM_INFO
	.align		4
.L_23:
        /*0068*/ 	.byte	0x04, 0x17
        /*006a*/ 	.short	(.L_25 - .L_24)
.L_24:
        /*006c*/ 	.word	0x00000000
        /*0070*/ 	.short	0x0004
        /*0072*/ 	.short	0x0020
        /*0074*/ 	.byte	0x00, 0xf4, 0x21, 0x00


	//----- nvinfo : EIATTR_KPARAM_INFO
	.align		4
.L_25:
        /*0078*/ 	.byte	0x04, 0x17
        /*007a*/ 	.short	(.L_27 - .L_26)
.L_26:
        /*007c*/ 	.word	0x00000000
        /*0080*/ 	.short	0x0003
        /*0082*/ 	.short	0x0018
        /*0084*/ 	.byte	0x00, 0xf4, 0x21, 0x00


	//----- nvinfo : EIATTR_KPARAM_INFO
	.align		4
.L_27:
        /*0088*/ 	.byte	0x04, 0x17
        /*008a*/ 	.short	(.L_29 - .L_28)
.L_28:
        /*008c*/ 	.word	0x00000000
        /*0090*/ 	.short	0x0002
        /*0092*/ 	.short	0x0010
        /*0094*/ 	.byte	0x00, 0xf4, 0x21, 0x00


	//----- nvinfo : EIATTR_KPARAM_INFO
	.align		4
.L_29:
        /*0098*/ 	.byte	0x04, 0x17
        /*009a*/ 	.short	(.L_31 - .L_30)
.L_30:
        /*009c*/ 	.word	0x00000000
        /*00a0*/ 	.short	0x0001
        /*00a2*/ 	.short	0x0008
        /*00a4*/ 	.byte	0x00, 0xf4, 0x21, 0x00


	//----- nvinfo : EIATTR_KPARAM_INFO
	.align		4
.L_31:
        /*00a8*/ 	.byte	0x04, 0x17
        /*00aa*/ 	.short	(.L_33 - .L_32)
.L_32:
        /*00ac*/ 	.word	0x00000000
        /*00b0*/ 	.short	0x0000
        /*00b2*/ 	.short	0x0000
        /*00b4*/ 	.byte	0x00, 0xf4, 0x21, 0x00


	//----- nvinfo : EIATTR_SPARSE_MMA_MASK
	.align		4
.L_33:
        /*00b8*/ 	.byte	0x03, 0x50
        /*00ba*/ 	.short	0x0000


	//----- nvinfo : EIATTR_MAXREG_COUNT
	.align		4
        /*00bc*/ 	.byte	0x03, 0x1b
        /*00be*/ 	.short	0x00ff


	//----- nvinfo : EIATTR_EXIT_INSTR_OFFSETS
	.align		4
        /*00c0*/ 	.byte	0x04, 0x1c
        /*00c2*/ 	.short	(.L_35 - .L_34)


	//   ....[0]....
.L_34:
        /*00c4*/ 	.word	0x00000cd0


	//----- nvinfo : EIATTR_REQNTID
	.align		4
.L_35:
        /*00c8*/ 	.byte	0x04, 0x10
        /*00ca*/ 	.short	(.L_37 - .L_36)
.L_36:
        /*00cc*/ 	.word	0x00000080
        /*00d0*/ 	.word	0x00000001
        /*00d4*/ 	.word	0x00000001


	//----- nvinfo : EIATTR_CBANK_PARAM_SIZE
	.align		4
.L_37:
        /*00d8*/ 	.byte	0x03, 0x19
        /*00da*/ 	.short	0x0054


	//----- nvinfo : EIATTR_PARAM_CBANK
	.align		4
        /*00dc*/ 	.byte	0x04, 0x0a
        /*00de*/ 	.short	(.L_39 - .L_38)
	.align		4
.L_38:
        /*00e0*/ 	.word	index@(.nv.constant0.triton_poi_fused__native_batch_norm_legit_no_training_add_native_batch_norm_backward_relu_22)
        /*00e4*/ 	.short	0x0210
        /*00e6*/ 	.short	0x0054


	//----- nvinfo : EIATTR_SW_WAR
	.align		4
.L_39:
        /*00e8*/ 	.byte	0x04, 0x36
        /*00ea*/ 	.short	(.L_41 - .L_40)
.L_40:
        /*00ec*/ 	.word	0x00000008
.L_41:


//--------------------- .nv.callgraph             --------------------------
	.section	.nv.callgraph,"",@"SHT_CUDA_CALLGRAPH"
	.align	4
	.sectionentsize	8
	.align		4
        /*0000*/ 	.word	0x00000000
	.align		4
        /*0004*/ 	.word	0xffffffff
	.align		4
        /*0008*/ 	.word	0x00000000
	.align		4
        /*000c*/ 	.word	0xfffffffe
	.align		4
        /*0010*/ 	.word	0x00000000
	.align		4
        /*0014*/ 	.word	0xfffffffd
	.align		4
        /*0018*/ 	.word	0x00000000
	.align		4
        /*001c*/ 	.word	0xfffffffc


//--------------------- .nv.constant4             --------------------------
	.section	.nv.constant4,"a",@progbits
	.align	8
	.align		8
.nv.constant4:
        /*0000*/ 	.dword	_$_str
	.align		8
        /*0008*/ 	.dword	_$_str_$_2


//--------------------- .text.triton_poi_fused__native_batch_norm_legit_no_training_add_native_batch_norm_backward_relu_22 --------------------------
	.section	.text.triton_poi_fused__native_batch_norm_legit_no_training_add_native_batch_norm_backward_relu_22,"ax",@progbits
	.align	128
        .global         triton_poi_fused__native_batch_norm_legit_no_training_add_native_batch_norm_backward_relu_22
        .type           triton_poi_fused__native_batch_norm_legit_no_training_add_native_batch_norm_backward_relu_22,@function
        .size           triton_poi_fused__native_batch_norm_legit_no_training_add_native_batch_norm_backward_relu_22,(.L_x_1 - triton_poi_fused__native_batch_norm_legit_no_training_add_native_batch_norm_backward_relu_22)
        .other          triton_poi_fused__native_batch_norm_legit_no_training_add_native_batch_norm_backward_relu_22,@"STO_CUDA_ENTRY STV_DEFAULT"
triton_poi_fused__native_batch_norm_legit_no_training_add_native_batch_norm_backward_relu_22:
.text.triton_poi_fused__native_batch_norm_legit_no_training_add_native_batch_norm_backward_relu_22:
[----:B------:R-:W-:Y:S01]  /*0000*/  LDC R1, c[0x0][0x28] ;  /* 0x00000a00ff017b82 */ /* 0x000fe20000000800 */
[----:B------:R-:W1:Y:S07]  /*0010*/  S2R R0, SR_TID.X ;  /* 0x0000000000007919 */ /* 0x000e6e0000002100 */
[----:B------:R-:W2:Y:S01]  /*0020*/  LDC.64 R30, c[0x0][0x210] ;  /* 0x00008400ff1e7b82 */ /* 0x000ea20000000a00 */
[----:B------:R-:W-:Y:S01]  /*0030*/  ULDC.64 UR4, c[0x0][0x208] ;  /* 0x0000820000047ab9 */ /* 0x000fe20000000a00 */
[----:B------:R-:W3:Y:S06]  /*0040*/  S2R R3, SR_CTAID.X ;  /* 0x0000000000037919 */ /* 0x000eec0000002500 */
[----:B------:R-:W4:Y:S08]  /*0050*/  LDC.64 R34, c[0x0][0x218] ;  /* 0x00008600ff227b82 */ /* 0x000f300000000a00 */
[----:B------:R-:W5:Y:S08]  /*0060*/  LDC.64 R36, c[0x0][0x220] ;  /* 0x00008800ff247b82 */ /* 0x000f700000000a00 */
[----:B------:R-:W5:Y:S01]  /*0070*/  LDC.64 R32, c[0x0][0x228] ;  /* 0x00008a00ff207b82 */ /* 0x000f620000000a00 */
[----:B-1----:R-:W-:-:S04]  /*0080*/  SHF.L.U32 R0, R0, 0x2, RZ ;  /* 0x0000000200007819 */ /* 0x002fc800000006ff */
[----:B------:R-:W-:-:S04]  /*0090*/  LOP3.LUT R0, R0, 0x1fc, RZ, 0xc0, !PT ;  /* 0x000001fc00007812 */ /* 0x000fc800078ec0ff */
[----:B---3--:R-:W-:-:S05]  /*00a0*/  LEA R0, R3, R0, 0xa ;  /* 0x0000000003007211 */ /* 0x008fca00078e50ff */
[----:B--2---:R-:W-:-:S04]  /*00b0*/  IMAD.WIDE R30, R0, 0x4, R30 ;  /* 0x00000004001e7825 */ /* 0x004fc800078e021e */
[C---:B----4-:R-:W-:Y:S01]  /*00c0*/  IMAD.WIDE R34, R0.reuse, 0x4, R34 ;  /* 0x0000000400227825 */ /* 0x050fe200078e0222 */
[----:B------:R-:W2:Y:S04]  /*00d0*/  LDG.E.128 R20, desc[UR4][R30.64] ;  /* 0x000000041e147981 */ /* 0x000ea8000c1e1d00 */
[----:B------:R-:W2:Y:S01]  /*00e0*/  LDG.E.128 R24, desc[UR4][R34.64] ;  /* 0x0000000422187981 */ /* 0x000ea2000c1e1d00 */
[----:B-----5:R-:W-:-:S03]  /*00f0*/  IMAD.WIDE R36, R0, 0x4, R36 ;  /* 0x0000000400247825 */ /* 0x020fc600078e0224 */
[----:B------:R-:W3:Y:S04]  /*0100*/  LDG.E.128 R8, desc[UR4][R30.64+0x800] ;  /* 0x000800041e087981 */ /* 0x000ee8000c1e1d00 */
[----:B------:R1:W3:Y:S04]  /*0110*/  LDG.E.128 R16, desc[UR4][R34.64+0x800] ;  /* 0x0008000422107981 */ /* 0x0002e8000c1e1d00 */
[----:B------:R-:W4:Y:S04]  /*0120*/  LDG.E.128 R4, desc[UR4][R36.64] ;  /* 0x0000000424047981 */ /* 0x000f28000c1e1d00 */
[----:B------:R-:W5:Y:S01]  /*0130*/  LDG.E.128 R12, desc[UR4][R36.64+0x800] ;  /* 0x00080004240c7981 */ /* 0x000f62000c1e1d00 */
[----:B0-----:R-:W-:Y:S01]  /*0140*/  IMAD.WIDE R32, R0, 0x4, R32 ;  /* 0x0000000400207825 */ /* 0x001fe200078e0220 */
[----:B-1----:R-:W0:Y:S03]  /*0150*/  LDC.64 R34, c[0x0][0x238] ;  /* 0x00008e00ff227b82 */ /* 0x002e260000000a00 */
[----:B--2---:R-:W-:Y:S01]  /*0160*/  FADD R28, R23, R27 ;  /* 0x0000001b171c7221 */ /* 0x004fe20000000000 */
[----:B------:R-:W-:Y:S01]  /*0170*/  FADD R3, R22, R26 ;  /* 0x0000001a16037221 */ /* 0x000fe20000000000 */
[----:B------:R-:W-:Y:S01]  /*0180*/  FADD R2, R21, R25 ;  /* 0x0000001915027221 */ /* 0x000fe20000000000 */
[----:B------:R-:W-:-:S02]  /*0190*/  FADD R29, R20, R24 ;  /* 0x00000018141d7221 */ /* 0x000fc40000000000 */
[----:B------:R-:W2:Y:S04]  /*01a0*/  LDG.E.128 R20, desc[UR4][R32.64] ;  /* 0x0000000420147981 */ /* 0x000ea8000c1e1d00 */
[----:B------:R-:W2:Y:S01]  /*01b0*/  LDG.E.128 R24, desc[UR4][R32.64+0x800] ;  /* 0x0008000420187981 */ /* 0x000ea2000c1e1d00 */
[----:B---3--:R-:W-:Y:S01]  /*01c0*/  FADD R30, R11, R19 ;  /* 0x000000130b1e7221 */ /* 0x008fe20000000000 */
[----:B------:R-:W-:Y:S01]  /*01d0*/  FADD R11, R10, R18 ;  /* 0x000000120a0b7221 */ /* 0x000fe20000000000 */
[----:B------:R-:W-:Y:S01]  /*01e0*/  FADD R10, R9, R17 ;  /* 0x00000011090a7221 */ /* 0x000fe20000000000 */
[----:B------:R-:W-:Y:S01]  /*01f0*/  FADD R19, R8, R16 ;  /* 0x0000001008137221 */ /* 0x000fe20000000000 */
[----:B----4-:R-:W-:Y:S01]  /*0200*/  FADD R9, R4, R29 ;  /* 0x0000001d04097221 */ /* 0x010fe20000000000 */
[----:B------:R-:W-:Y:S01]  /*0210*/  FADD R16, R5, R2 ;  /* 0x0000000205107221 */ /* 0x000fe20000000000 */
[----:B------:R-:W-:Y:S01]  /*0220*/  IMAD.HI R4, R0, 0x66666667, RZ ;  /* 0x6666666700047827 */ /* 0x000fe200078e02ff */
[----:B------:R-:W-:-:S03]  /*0230*/  IADD3 R2, R0, 0x200, RZ ;  /* 0x0000020000027810 */ /* 0x000fc60007ffe0ff */
[----:B------:R-:W-:Y:S01]  /*0240*/  FADD R17, R6, R3 ;  /* 0x0000000306117221 */ /* 0x000fe20000000000 */
[----:B------:R-:W-:Y:S01]  /*0250*/  SHF.R.U32.HI R3, RZ, 0x1f, R4 ;  /* 0x0000001fff037819 */ /* 0x000fe20000011604 */
[----:B------:R-:W-:-:S03]  /*0260*/  IMAD.HI R5, R2, 0x66666667, RZ ;  /* 0x6666666702057827 */ /* 0x000fc600078e02ff */
[----:B------:R-:W-:Y:S02]  /*0270*/  LEA.HI.SX32 R3, R4, R3, 0x18 ;  /* 0x0000000304037211 */ /* 0x000fe400078fc2ff */
[----:B------:R-:W-:-:S04]  /*0280*/  SHF.R.U32.HI R4, RZ, 0x1f, R5 ;  /* 0x0000001fff047819 */ /* 0x000fc80000011605 */
[----:B------:R-:W-:Y:S01]  /*0290*/  LEA.HI.SX32 R5, R5, R4, 0x18 ;  /* 0x0000000405057211 */ /* 0x000fe200078fc2ff */
[----:B------:R-:W-:-:S04]  /*02a0*/  IMAD R8, R3, -0x280, R0 ;  /* 0xfffffd8003087824 */ /* 0x000fc800078e0200 */
[----:B------:R-:W-:Y:S02]  /*02b0*/  IMAD R2, R5, -0x280, R2 ;  /* 0xfffffd8005027824 */ /* 0x000fe400078e0202 */
[----:B0-----:R-:W-:-:S04]  /*02c0*/  IMAD.WIDE R4, R8, 0x4, R34 ;  /* 0x0000000408047825 */ /* 0x001fc800078e0222 */
[----:B------:R-:W-:Y:S02]  /*02d0*/  FADD R28, R7, R28 ;  /* 0x0000001c071c7221 */ /* 0x000fe40000000000 */
[----:B------:R-:W3:Y:S01]  /*02e0*/  LDG.E.EL.128 R4, desc[UR4][R4.64] ;  /* 0x0000000404047981 */ /* 0x000ee2000c2e1d00 */
[----:B-----5:R-:W-:Y:S01]  /*02f0*/  FADD R3, R12, R19 ;  /* 0x000000130c037221 */ /* 0x020fe20000000000 */
[----:B------:R-:W-:Y:S01]  /*0300*/  FADD R12, R13, R10 ;  /* 0x0000000a0d0c7221 */ /* 0x000fe20000000000 */
[----:B------:R-:W-:Y:S01]  /*0310*/  FADD R13, R14, R11 ;  /* 0x0000000b0e0d7221 */ /* 0x000fe20000000000 */
[----:B------:R-:W-:Y:S02]  /*0320*/  FADD R30, R15, R30 ;  /* 0x0000001e0f1e7221 */ /* 0x000fe40000000000 */
[----:B------:R-:W0:Y:S01]  /*0330*/  LDC.64 R14, c[0x0][0x230] ;  /* 0x00008c00ff0e7b82 */ /* 0x000e220000000a00 */
[----:B--2---:R-:W-:Y:S01]  /*0340*/  FADD R11, R22, R17 ;  /* 0x00000011160b7221 */ /* 0x004fe20000000000 */
[----:B------:R-:W-:Y:S01]  /*0350*/  FADD R22, R21, R16 ;  /* 0x0000001015167221 */ /* 0x000fe20000000000 */
[----:B0-----:R-:W-:-:S04]  /*0360*/  IMAD.WIDE R16, R8, 0x4, R14 ;  /* 0x0000000408107825 */ /* 0x001fc800078e020e */
[----:B------:R-:W-:Y:S01]  /*0370*/  FADD R21, R20, R9 ;  /* 0x0000000914157221 */ /* 0x000fe20000000000 */
[----:B------:R-:W-:-:S04]  /*0380*/  IMAD.WIDE R14, R2, 0x4, R14 ;  /* 0x00000004020e7825 */ /* 0x000fc800078e020e */
[----:B------:R-:W-:Y:S01]  /*0390*/  FADD R9, R26, R13 ;  /* 0x0000000d1a097221 */ /* 0x000fe20000000000 */
[----:B------:R-:W-:Y:S01]  /*03a0*/  FADD R26, R25, R12 ;  /* 0x0000000c191a7221 */ /* 0x000fe20000000000 */
[----:B------:R-:W2:Y:S04]  /*03b0*/  LDG.E.EL.128 R16, desc[UR4][R16.64] ;  /* 0x0000000410107981 */ /* 0x000ea8000c2e1d00 */
[----:B------:R-:W4:Y:S01]  /*03c0*/  LDG.E.EL.128 R12, desc[UR4][R14.64] ;  /* 0x000000040e0c7981 */ /* 0x000f22000c2e1d00 */
[----:B------:R-:W-:Y:S01]  /*03d0*/  FADD R10, R23, R28 ;  /* 0x0000001c170a7221 */ /* 0x000fe20000000000 */
[----:B---3--:R-:W-:Y:S01]  /*03e0*/  FADD R6, R6, 9.9999997473787516356e-06 ;  /* 0x3727c5ac06067421 */ /* 0x008fe20000000000 */
[----:B------:R-:W-:Y:S01]  /*03f0*/  FADD R25, R4, 9.9999997473787516356e-06 ;  /* 0x3727c5ac04197421 */ /* 0x000fe20000000000 */
[----:B------:R-:W-:Y:S01]  /*0400*/  FADD R23, R5, 9.9999997473787516356e-06 ;  /* 0x3727c5ac05177421 */ /* 0x000fe20000000000 */
[----:B------:R-:W-:Y:S01]  /*0410*/  FADD R20, R27, R30 ;  /* 0x0000001e1b147221 */ /* 0x000fe20000000000 */
[----:B------:R-:W0:Y:S03]  /*0420*/  LDC.64 R28, c[0x0][0x248] ;  /* 0x00009200ff1c7b82 */ /* 0x000e260000000a00 */
[----:B------:R-:W1:Y:S01]  /*0430*/  MUFU.SQRT R25, R25 ;  /* 0x0000001900197308 */ /* 0x000e620000002000 */
[----:B------:R-:W-:-:S07]  /*0440*/  FADD R4, R7, 9.9999997473787516356e-06 ;  /* 0x3727c5ac07047421 */ /* 0x000fce0000000000 */
[----:B------:R-:W3:Y:S01]  /*0450*/  MUFU.SQRT R5, R6 ;  /* 0x0000000600057308 */ /* 0x000ee20000002000 */
[----:B------:R-:W-:-:S07]  /*0460*/  FADD R7, R24, R3 ;  /* 0x0000000318077221 */ /* 0x000fce0000000000 */
[----:B------:R-:W5:Y:S01]  /*0470*/  MUFU.SQRT R4, R4 ;  /* 0x0000000400047308 */ /* 0x000f620000002000 */
[C---:B-1----:R-:W-:Y:S01]  /*0480*/  FSETP.GT.AND P6, PT, R25.reuse, 8.50705917302346158658e+37, PT ;  /* 0x7e8000001900780b */ /* 0x042fe20003fc4000 */
[----:B------:R-:W-:Y:S01]  /*0490*/  HFMA2.MMA R3, -RZ, RZ, 1.625, 0 ;  /* 0x3e800000ff037435 */ /* 0x000fe200000001ff */
[----:B------:R-:W-:Y:S02]  /*04a0*/  FSETP.GEU.AND P5, PT, R25, 1.175494350822287508e-38, PT ;  /* 0x008000001900780b */ /* 0x000fe40003fae000 */
[C---:B---3--:R-:W-:Y:S02]  /*04b0*/  FSETP.GT.AND P3, PT, R5.reuse, 8.50705917302346158658e+37, PT ;  /* 0x7e8000000500780b */ /* 0x048fe40003f64000 */
[----:B------:R-:W-:-:S05]  /*04c0*/  FSETP.GEU.AND P0, PT, R5, 1.175494350822287508e-38, PT ;  /* 0x008000000500780b */ /* 0x000fca0003f0e000 */
[----:B------:R-:W-:Y:S02]  /*04d0*/  FSEL R6, R3, 1, P6 ;  /* 0x3f80000003067808 */ /* 0x000fe40003000000 */
[----:B------:R-:W-:Y:S01]  /*04e0*/  @P6 FMUL R25, R25, 0.25 ;  /* 0x3e80000019196820 */ /* 0x000fe20000400000 */
[C---:B-----5:R-:W-:Y:S02]  /*04f0*/  FSETP.GT.AND P2, PT, R4.reuse, 8.50705917302346158658e+37, PT ;  /* 0x7e8000000400780b */ /* 0x060fe40003f44000 */
[----:B------:R-:W-:Y:S01]  /*0500*/  FSETP.GEU.AND P6, PT, R4, 1.175494350822287508e-38, PT ;  /* 0x008000000400780b */ /* 0x000fe20003fce000 */
[----:B------:R-:W-:Y:S01]  /*0510*/  @!P5 FMUL R25, R25, 16777216 ;  /* 0x4b8000001919d820 */ /* 0x000fe20000400000 */
[----:B------:R-:W-:-:S05]  /*0520*/  @P3 FMUL R5, R5, 0.25 ;  /* 0x3e80000005053820 */ /* 0x000fca0000400000 */
[----:B------:R-:W1:Y:S04]  /*0530*/  MUFU.RCP R25, R25 ;  /* 0x0000001900197308 */ /* 0x000e680000001000 */
[----:B------:R-:W-:Y:S01]  /*0540*/  @P2 FMUL R4, R4, 0.25 ;  /* 0x3e80000004042820 */ /* 0x000fe20000400000 */
[----:B------:R-:W-:-:S03]  /*0550*/  @!P0 FMUL R5, R5, 16777216 ;  /* 0x4b80000005058820 */ /* 0x000fc60000400000 */
[----:B------:R-:W-:Y:S01]  /*0560*/  @!P6 FMUL R4, R4, 16777216 ;  /* 0x4b8000000404e820 */ /* 0x000fe20000400000 */
[----:B------:R-:W-:-:S03]  /*0570*/  @!P5 FMUL R6, R6, 16777216 ;  /* 0x4b8000000606d820 */ /* 0x000fc60000400000 */
[----:B------:R-:W-:Y:S01]  /*0580*/  MUFU.RCP R32, R4 ;  /* 0x0000000400207308 */ /* 0x000fe20000001000 */
[----:B-1----:R-:W-:Y:S01]  /*0590*/  FMUL R25, R25, R6 ;  /* 0x0000000619197220 */ /* 0x002fe20000400000 */
[----:B------:R-:W-:-:S05]  /*05a0*/  FSEL R6, R3, 1, P3 ;  /* 0x3f80000003067808 */ /* 0x000fca0001800000 */
[----:B------:R-:W-:Y:S01]  /*05b0*/  @!P0 FMUL R6, R6, 16777216 ;  /* 0x4b80000006068820 */ /* 0x000fe20000400000 */
[----:B------:R-:W1:Y:S02]  /*05c0*/  MUFU.SQRT R23, R23 ;  /* 0x0000001700177308 */ /* 0x000e640000002000 */
[----:B-1----:R-:W-:Y:S01]  /*05d0*/  FSETP.GT.AND P4, PT, R23, 8.50705917302346158658e+37, PT ;  /* 0x7e8000001700780b */ /* 0x002fe20003f84000 */
[----:B----4-:R-:W-:Y:S02]  /*05e0*/  FADD R13, -R13, R26 ;  /* 0x0000001a0d0d7221 */ /* 0x010fe40000000100 */
[----:B------:R-:W1:Y:S01]  /*05f0*/  LDC.64 R26, c[0x0][0x240] ;  /* 0x00009000ff1a7b82 */ /* 0x000e620000000a00 */
[----:B--2---:R-:W-:Y:S02]  /*0600*/  FADD R16, -R16, R21 ;  /* 0x0000001510107221 */ /* 0x004fe40000000100 */
[----:B------:R-:W2:Y:S01]  /*0610*/  MUFU.RCP R21, R5 ;  /* 0x0000000500157308 */ /* 0x000ea20000001000 */
[----:B------:R-:W-:Y:S01]  /*0620*/  FADD R12, -R12, R7 ;  /* 0x000000070c0c7221 */ /* 0x000fe20000000100 */
[----:B------:R-:W-:-:S05]  /*0630*/  FSEL R7, R3, 1, P2 ;  /* 0x3f80000003077808 */ /* 0x000fca0001000000 */
[----:B------:R-:W-:Y:S01]  /*0640*/  @!P6 FMUL R7, R7, 16777216 ;  /* 0x4b8000000707e820 */ /* 0x000fe20000400000 */
[----:B------:R-:W-:-:S03]  /*0650*/  FADD R14, -R14, R9 ;  /* 0x000000090e0e7221 */ /* 0x000fc60000000100 */
[----:B------:R-:W-:Y:S01]  /*0660*/  FMUL R32, R32, R7 ;  /* 0x0000000720207220 */ /* 0x000fe20000400000 */
[----:B--2---:R-:W-:Y:S01]  /*0670*/  FMUL R21, R21, R6 ;  /* 0x0000000615157220 */ /* 0x004fe20000400000 */
[----:B-1----:R-:W-:-:S04]  /*0680*/  IMAD.WIDE R6, R8, 0x4, R26 ;  /* 0x0000000408067825 */ /* 0x002fc800078e021a */
[----:B0-----:R-:W-:-:S04]  /*0690*/  IMAD.WIDE R8, R8, 0x4, R28 ;  /* 0x0000000408087825 */ /* 0x001fc800078e021c */
[----:B------:R-:W-:Y:S01]  /*06a0*/  FADD R18, -R18, R11 ;  /* 0x0000000b12127221 */ /* 0x000fe20000000100 */
[----:B------:R-:W-:Y:S01]  /*06b0*/  FADD R19, -R19, R10 ;  /* 0x0000000a13137221 */ /* 0x000fe20000000100 */
[----:B------:R-:W2:Y:S04]  /*06c0*/  LDG.E.EL.128 R4, desc[UR4][R6.64] ;  /* 0x0000000406047981 */ /* 0x000ea8000c2e1d00 */
[----:B------:R-:W2:Y:S01]  /*06d0*/  LDG.E.EL.128 R8, desc[UR4][R8.64] ;  /* 0x0000000408087981 */ /* 0x000ea2000c2e1d00 */
[C---:B------:R-:W-:Y:S01]  /*06e0*/  FSETP.GEU.AND P1, PT, R23.reuse, 1.175494350822287508e-38, PT ;  /* 0x008000001700780b */ /* 0x040fe20003f2e000 */
[----:B------:R-:W-:Y:S01]  /*06f0*/  @P4 FMUL R23, R23, 0.25 ;  /* 0x3e80000017174820 */ /* 0x000fe20000400000 */
[----:B------:R-:W-:-:S11]  /*0700*/  FADD R15, -R15, R20 ;  /* 0x000000140f0f7221 */ /* 0x000fd60000000100 */
[----:B------:R-:W-:-:S06]  /*0710*/  @!P1 FMUL R23, R23, 16777216 ;  /* 0x4b80000017179820 */ /* 0x000fcc0000400000 */
[----:B------:R-:W0:Y:S01]  /*0720*/  MUFU.RCP R23, R23 ;  /* 0x0000001700177308 */ /* 0x000e220000001000 */
[----:B------:R-:W-:Y:S01]  /*0730*/  FSEL R20, R3, 1, P4 ;  /* 0x3f80000003147808 */ /* 0x000fe20002000000 */
[----:B------:R-:W-:-:S04]  /*0740*/  IMAD.WIDE R30, R2, 0x4, R34 ;  /* 0x00000004021e7825 */ /* 0x000fc800078e0222 */
[----:B------:R-:W-:Y:S01]  /*0750*/  @!P1 FMUL R20, R20, 16777216 ;  /* 0x4b80000014149820 */ /* 0x000fe20000400000 */
[----:B------:R-:W-:-:S03]  /*0760*/  FADD R17, -R17, R22 ;  /* 0x0000001611117221 */ /* 0x000fc60000000100 */
[----:B0-----:R-:W-:Y:S01]  /*0770*/  FMUL R20, R23, R20 ;  /* 0x0000001417147220 */ /* 0x001fe20000400000 */
[----:B------:R-:W-:-:S04]  /*0780*/  IMAD.WIDE R22, R2, 0x4, R26 ;  /* 0x0000000402167825 */ /* 0x000fc800078e021a */
[----:B------:R-:W-:Y:S02]  /*0790*/  IMAD.WIDE R26, R2, 0x4, R28 ;  /* 0x00000004021a7825 */ /* 0x000fe400078e021c */
[----:B------:R-:W3:Y:S02]  /*07a0*/  LDG.E.EL.128 R28, desc[UR4][R30.64] ;  /* 0x000000041e1c7981 */ /* 0x000ee4000c2e1d00 */
[----:B------:R-:W-:Y:S01]  /*07b0*/  FMUL R25, R25, R16 ;  /* 0x0000001019197220 */ /* 0x000fe20000400000 */
[----:B------:R-:W-:Y:S01]  /*07c0*/  FMUL R20, R20, R17 ;  /* 0x0000001114147220 */ /* 0x000fe20000400000 */
[----:B------:R-:W-:Y:S01]  /*07d0*/  FMUL R21, R21, R18 ;  /* 0x0000001215157220 */ /* 0x000fe20000400000 */
[----:B------:R-:W-:Y:S01]  /*07e0*/  FMUL R32, R32, R19 ;  /* 0x0000001320207220 */ /* 0x000fe20000400000 */
[----:B--2---:R-:W-:Y:S01]  /*07f0*/  FFMA R4, R4, R25, R8 ;  /* 0x0000001904047223 */ /* 0x004fe20000000008 */
[----:B------:R-:W-:Y:S01]  /*0800*/  FFMA R5, R5, R20, R9 ;  /* 0x0000001405057223 */ /* 0x000fe20000000009 */
[----:B------:R-:W-:Y:S01]  /*0810*/  FFMA R6, R6, R21, R10 ;  /* 0x0000001506067223 */ /* 0x000fe2000000000a */
[----:B------:R-:W2:Y:S04]  /*0820*/  LDG.E.EL.128 R24, desc[UR4][R26.64] ;  /* 0x000000041a187981 */ /* 0x000ea8000c2e1d00 */
[----:B------:R-:W2:Y:S01]  /*0830*/  LDG.E.EL.128 R20, desc[UR4][R22.64] ;  /* 0x0000000416147981 */ /* 0x000ea2000c2e1d00 */
[----:B---3--:R-:W-:-:S04]  /*0840*/  FADD R28, R28, 9.9999997473787516356e-06 ;  /* 0x3727c5ac1c1c7421 */ /* 0x008fc80000000000 */
[----:B------:R-:W0:Y:S01]  /*0850*/  MUFU.SQRT R2, R28 ;  /* 0x0000001c00027308 */ /* 0x000e220000002000 */
[----:B------:R-:W-:-:S07]  /*0860*/  FADD R29, R29, 9.9999997473787516356e-06 ;  /* 0x3727c5ac1d1d7421 */ /* 0x000fce0000000000 */
[----:B------:R-:W1:Y:S01]  /*0870*/  MUFU.SQRT R10, R29 ;  /* 0x0000001d000a7308 */ /* 0x000e620000002000 */
[C---:B0-----:R-:W-:Y:S02]  /*0880*/  FSETP.GT.AND P0, PT, R2.reuse, 8.50705917302346158658e+37, PT ;  /* 0x7e8000000200780b */ /* 0x041fe40003f04000 */
[----:B------:R-:W-:Y:S02]  /*0890*/  FSETP.GEU.AND P1, PT, R2, 1.175494350822287508e-38, PT ;  /* 0x008000000200780b */ /* 0x000fe40003f2e000 */
[----:B------:R-:W-:-:S09]  /*08a0*/  FSEL R8, R3, 1, P0 ;  /* 0x3f80000003087808 */ /* 0x000fd20000000000 */
[----:B------:R-:W-:Y:S01]  /*08b0*/  @P0 FMUL R2, R2, 0.25 ;  /* 0x3e80000002020820 */ /* 0x000fe20000400000 */
[----:B-1----:R-:W-:Y:S01]  /*08c0*/  FSETP.GT.AND P0, PT, R10, 8.50705917302346158658e+37, PT ;  /* 0x7e8000000a00780b */ /* 0x002fe20003f04000 */
[----:B------:R-:W-:Y:S02]  /*08d0*/  @!P1 FMUL R8, R8, 16777216 ;  /* 0x4b80000008089820 */ /* 0x000fe40000400000 */
[----:B------:R-:W-:Y:S01]  /*08e0*/  @!P1 FMUL R2, R2, 16777216 ;  /* 0x4b80000002029820 */ /* 0x000fe20000400000 */
[----:B------:R-:W-:-:S03]  /*08f0*/  FSETP.GEU.AND P1, PT, R10, 1.175494350822287508e-38, PT ;  /* 0x008000000a00780b */ /* 0x000fc60003f2e000 */
[----:B------:R-:W0:Y:S06]  /*0900*/  MUFU.RCP R9, R2 ;  /* 0x0000000200097308 */ /* 0x000e2c0000001000 */
[----:B------:R-:W-:-:S04]  /*0910*/  @P0 FMUL R10, R10, 0.25 ;  /* 0x3e8000000a0a0820 */ /* 0x000fc80000400000 */
[----:B------:R-:W-:Y:S01]  /*0920*/  @!P1 FMUL R10, R10, 16777216 ;  /* 0x4b8000000a0a9820 */ /* 0x000fe20000400000 */
[----:B0-----:R-:W-:-:S03]  /*0930*/  FMUL R9, R9, R8 ;  /* 0x0000000809097220 */ /* 0x001fc60000400000 */
[----:B------:R-:W0:Y:S01]  /*0940*/  MUFU.RCP R8, R10 ;  /* 0x0000000a00087308 */ /* 0x000e220000001000 */
[----:B------:R-:W-:Y:S01]  /*0950*/  FFMA R7, R7, R32, R11 ;  /* 0x0000002007077223 */ /* 0x000fe2000000000b */
[----:B------:R-:W-:Y:S01]  /*0960*/  FSEL R11, R3, 1, P0 ;  /* 0x3f800000030b7808 */ /* 0x000fe20000000000 */
[----:B------:R-:W-:Y:S01]  /*0970*/  FADD R30, R30, 9.9999997473787516356e-06 ;  /* 0x3727c5ac1e1e7421 */ /* 0x000fe20000000000 */
[----:B------:R-:W-:-:S03]  /*0980*/  FADD R31, R31, 9.9999997473787516356e-06 ;  /* 0x3727c5ac1f1f7421 */ /* 0x000fc60000000000 */
[----:B------:R-:W-:Y:S01]  /*0990*/  @!P1 FMUL R11, R11, 16777216 ;  /* 0x4b8000000b0b9820 */ /* 0x000fe20000400000 */
[----:B------:R-:W1:Y:S03]  /*09a0*/  MUFU.SQRT R2, R30 ;  /* 0x0000001e00027308 */ /* 0x000e660000002000 */
[----:B0-----:R-:W-:-:S05]  /*09b0*/  FMUL R8, R8, R11 ;  /* 0x0000000b08087220 */ /* 0x001fca0000400000 */
[----:B------:R-:W0:Y:S01]  /*09c0*/  MUFU.SQRT R11, R31 ;  /* 0x0000001f000b7308 */ /* 0x000e220000002000 */
[C---:B-1----:R-:W-:Y:S02]  /*09d0*/  FSETP.GT.AND P0, PT, R2.reuse, 8.50705917302346158658e+37, PT ;  /* 0x7e8000000200780b */ /* 0x042fe40003f04000 */
[----:B------:R-:W-:Y:S02]  /*09e0*/  FSETP.GEU.AND P2, PT, R2, 1.175494350822287508e-38, PT ;  /* 0x008000000200780b */ /* 0x000fe40003f4e000 */
[C---:B0-----:R-:W-:Y:S02]  /*09f0*/  FSETP.GT.AND P1, PT, R11.reuse, 8.50705917302346158658e+37, PT ;  /* 0x7e8000000b00780b */ /* 0x041fe40003f24000 */
[----:B------:R-:W-:-:S07]  /*0a00*/  FSETP.GEU.AND P3, PT, R11, 1.175494350822287508e-38, PT ;  /* 0x008000000b00780b */ /* 0x000fce0003f6e000 */
[----:B------:R-:W-:Y:S01]  /*0a10*/  @P0 FMUL R2, R2, 0.25 ;  /* 0x3e80000002020820 */ /* 0x000fe20000400000 */
[----:B------:R-:W-:-:S03]  /*0a20*/  FMUL R9, R9, R12 ;  /* 0x0000000c09097220 */ /* 0x000fc60000400000 */
[----:B------:R-:W-:Y:S01]  /*0a30*/  @!P2 FMUL R2, R2, 16777216 ;  /* 0x4b8000000202a820 */ /* 0x000fe20000400000 */
[----:B------:R-:W-:-:S04]  /*0a40*/  @P1 FMUL R11, R11, 0.25 ;  /* 0x3e8000000b0b1820 */ /* 0x000fc80000400000 */
[----:B------:R-:W-:Y:S01]  /*0a50*/  @!P3 FMUL R11, R11, 16777216 ;  /* 0x4b8000000b0bb820 */ /* 0x000fe20000400000 */
[----:B------:R-:W0:Y:S08]  /*0a60*/  MUFU.RCP R2, R2 ;  /* 0x0000000200027308 */ /* 0x000e300000001000 */
[----:B------:R-:W1:Y:S01]  /*0a70*/  MUFU.RCP R10, R11 ;  /* 0x0000000b000a7308 */ /* 0x000e620000001000 */
[----:B------:R-:W-:-:S04]  /*0a80*/  FSETP.GEU.AND P6, PT, R7, RZ, PT ;  /* 0x000000ff0700720b */ /* 0x000fc80003fce000 */
[----:B------:R-:W-:Y:S01]  /*0a90*/  SEL R7, R7, RZ, P6 ;  /* 0x000000ff07077207 */ /* 0x000fe20003000000 */
[----:B--2---:R-:W-:Y:S01]  /*0aa0*/  FFMA R20, R20, R9, R24 ;  /* 0x0000000914147223 */ /* 0x004fe20000000018 */
[----:B------:R-:W-:Y:S02]  /*0ab0*/  FMUL R24, R8, R13 ;  /* 0x0000000d08187220 */ /* 0x000fe40000400000 */
[----:B------:R-:W2:Y:S02]  /*0ac0*/  LDC.64 R8, c[0x0][0x250] ;  /* 0x00009400ff087b82 */ /* 0x000ea40000000a00 */
[----:B------:R-:W-:Y:S01]  /*0ad0*/  FFMA R21, R21, R24, R25 ;  /* 0x0000001815157223 */ /* 0x000fe20000000019 */
[C---:B------:R-:W-:Y:S02]  /*0ae0*/  FSEL R25, R3.reuse, 1, P0 ;  /* 0x3f80000003197808 */ /* 0x040fe40000000000 */
[----:B------:R-:W-:-:S03]  /*0af0*/  FSEL R3, R3, 1, P1 ;  /* 0x3f80000003037808 */ /* 0x000fc60000800000 */
[----:B------:R-:W-:Y:S02]  /*0b00*/  @!P2 FMUL R25, R25, 16777216 ;  /* 0x4b8000001919a820 */ /* 0x000fe40000400000 */
[----:B------:R-:W-:Y:S02]  /*0b10*/  @!P3 FMUL R3, R3, 16777216 ;  /* 0x4b8000000303b820 */ /* 0x000fe40000400000 */
[----:B0-----:R-:W-:Y:S02]  /*0b20*/  FMUL R25, R2, R25 ;  /* 0x0000001902197220 */ /* 0x001fe40000400000 */
[----:B-1----:R-:W-:Y:S02]  /*0b30*/  FMUL R10, R10, R3 ;  /* 0x000000030a0a7220 */ /* 0x002fe40000400000 */
[----:B------:R-:W0:Y:S01]  /*0b40*/  LDC.64 R2, c[0x0][0x258] ;  /* 0x00009600ff027b82 */ /* 0x000e220000000a00 */
[----:B------:R-:W-:Y:S01]  /*0b50*/  FMUL R25, R25, R14 ;  /* 0x0000000e19197220 */ /* 0x000fe20000400000 */
[----:B------:R-:W-:-:S03]  /*0b60*/  FMUL R10, R10, R15 ;  /* 0x0000000f0a0a7220 */ /* 0x000fc60000400000 */
[----:B------:R-:W-:Y:S01]  /*0b70*/  FFMA R26, R22, R25, R26 ;  /* 0x00000019161a7223 */ /* 0x000fe2000000001a */
[----:B------:R-:W-:Y:S01]  /*0b80*/  FFMA R27, R23, R10, R27 ;  /* 0x0000000a171b7223 */ /* 0x000fe2000000001b */
[----:B------:R-:W-:Y:S02]  /*0b90*/  FSETP.GEU.AND P0, PT, R6, RZ, PT ;  /* 0x000000ff0600720b */ /* 0x000fe40003f0e000 */
[----:B------:R-:W-:Y:S02]  /*0ba0*/  FSETP.GEU.AND P1, PT, R5, RZ, PT ;  /* 0x000000ff0500720b */ /* 0x000fe40003f2e000 */
[----:B------:R-:W-:Y:S02]  /*0bb0*/  FSETP.GEU.AND P2, PT, R4, RZ, PT ;  /* 0x000000ff0400720b */ /* 0x000fe40003f4e000 */
[----:B------:R-:W-:Y:S02]  /*0bc0*/  FSETP.GEU.AND P3, PT, R26, RZ, PT ;  /* 0x000000ff1a00720b */ /* 0x000fe40003f6e000 */
[----:B------:R-:W-:-:S02]  /*0bd0*/  FSETP.GEU.AND P4, PT, R21, RZ, PT ;  /* 0x000000ff1500720b */ /* 0x000fc40003f8e000 */
[----:B------:R-:W-:Y:S02]  /*0be0*/  FSETP.GEU.AND P5, PT, R20, RZ, PT ;  /* 0x000000ff1400720b */ /* 0x000fe40003fae000 */
[----:B------:R-:W-:Y:S01]  /*0bf0*/  FSETP.GEU.AND P6, PT, R27, RZ, PT ;  /* 0x000000ff1b00720b */ /* 0x000fe20003fce000 */
[----:B--2---:R-:W-:Y:S01]  /*0c00*/  IMAD.WIDE R22, R0, 0x4, R8 ;  /* 0x0000000400167825 */ /* 0x004fe200078e0208 */
[----:B------:R-:W-:Y:S02]  /*0c10*/  SEL R6, R6, RZ, P0 ;  /* 0x000000ff06067207 */ /* 0x000fe40000000000 */
[----:B------:R-:W-:Y:S01]  /*0c20*/  SEL R5, R5, RZ, P1 ;  /* 0x000000ff05057207 */ /* 0x000fe20000800000 */
[----:B0-----:R-:W-:Y:S01]  /*0c30*/  IMAD.WIDE R2, R0, 0x4, R2 ;  /* 0x0000000400027825 */ /* 0x001fe200078e0202 */
[----:B------:R-:W-:Y:S02]  /*0c40*/  SEL R4, R4, RZ, P2 ;  /* 0x000000ff04047207 */ /* 0x000fe40001000000 */
[----:B------:R-:W-:-:S02]  /*0c50*/  SEL R10, R26, RZ, P3 ;  /* 0x000000ff1a0a7207 */ /* 0x000fc40001800000 */
[----:B------:R-:W-:Y:S02]  /*0c60*/  SEL R9, R21, RZ, P4 ;  /* 0x000000ff15097207 */ /* 0x000fe40002000000 */
[----:B------:R-:W-:Y:S02]  /*0c70*/  SEL R8, R20, RZ, P5 ;  /* 0x000000ff14087207 */ /* 0x000fe40002800000 */
[----:B------:R-:W-:Y:S01]  /*0c80*/  SEL R11, R27, RZ, P6 ;  /* 0x000000ff1b0b7207 */ /* 0x000fe20003000000 */
[----:B------:R-:W-:Y:S04]  /*0c90*/  STG.E.128 desc[UR4][R22.64], R4 ;  /* 0x0000000416007986 */ /* 0x000fe8000c101d04 */
[----:B------:R-:W-:Y:S04]  /*0ca0*/  STG.E.128 desc[UR4][R22.64+0x800], R8 ;  /* 0x0008000816007986 */ /* 0x000fe8000c101d04 */
[----:B------:R-:W-:Y:S04]  /*0cb0*/  STG.E.128 desc[UR4][R2.64], R16 ;  /* 0x0000001002007986 */ /* 0x000fe8000c101d04 */
[----:B------:R-:W-:Y:S01]  /*0cc0*/  STG.E.128 desc[UR4][R2.64+0x800], R12 ;  /* 0x0008000c02007986 */ /* 0x000fe2000c101d04 */
[----:B------:R-:W-:Y:S05]  /*0cd0*/  EXIT ;  /* 0x000000000000794d */ /* 0x000fea0003800000 */
.L_x_0:
[----:B------:R-:W-:-:S00]  /*0ce0*/  BRA `(.L_x_0) ;  /* 0xfffffffc00fc7947 */ /* 0x000fc0000383ffff */
[----:B------:R-:W-:-:S00]  /*0cf0*/  NOP ;  /* 0x0000000000007918 */ /* 0x000fc00000000000 */
        /* <DEDUP_REMOVED lines=8> */
.L_x_1:


//--------------------- .nv.global.init           --------------------------
	.section	.nv.global.init,"aw",@progbits
.nv.global.init:
	.type		_$_str,@object
	.size		_$_str,(_$_str_$_2 - _$_str)
_$_str:
        /*0000*/ 	.byte	0x5f, 0x5f, 0x43, 0x55, 0x44, 0x41, 0x5f, 0x46, 0x54, 0x5a, 0x00
	.type		_$_str_$_2,@object
	.size		_$_str_$_2,(.L_1 - _$_str_$_2)
_$_str_$_2:
        /*000b*/ 	.byte	0x5f, 0x5f, 0x43, 0x55, 0x44, 0x41, 0x5f, 0x50, 0x52, 0x45, 0x43, 0x5f, 0x53, 0x51, 0x52, 0x54
        /*001b*/ 	.byte	0x00
.L_1:


//--------------------- .nv.constant0.triton_poi_fused__native_batch_norm_legit_no_training_add_native_batch_norm_backward_relu_22 --------------------------
	.section	.nv.constant0.triton_poi_fused__native_batch_norm_legit_no_training_add_native_batch_norm_backward_relu_22,"a",@progbits
	.sectionflags	@""
	.align	4
.nv.constant0.triton_poi_fused__native_batch_norm_legit_no_training_add_native_batch_norm_backward_relu_22:
	.zero		612
